//
// Generated by NVIDIA NVVM Compiler
//
// Compiler Build ID: CL-36424714
// Cuda compilation tools, release 13.0, V13.0.88
// Based on NVVM 20.0.0
//

.version 9.0
.target sm_100
.address_size 64

	// .globl	_Z21matmul_batched_kernelPKfS0_Pfiiiiiiiiiiiii
// _ZZ21matmul_batched_kernelPKfS0_PfiiiiiiiiiiiiiE2As has been demoted
// _ZZ21matmul_batched_kernelPKfS0_PfiiiiiiiiiiiiiE2Bs has been demoted

.visible .entry _Z21matmul_batched_kernelPKfS0_Pfiiiiiiiiiiiii(
	.param .u64 .ptr .align 1 _Z21matmul_batched_kernelPKfS0_Pfiiiiiiiiiiiii_param_0,
	.param .u64 .ptr .align 1 _Z21matmul_batched_kernelPKfS0_Pfiiiiiiiiiiiii_param_1,
	.param .u64 .ptr .align 1 _Z21matmul_batched_kernelPKfS0_Pfiiiiiiiiiiiii_param_2,
	.param .u32 _Z21matmul_batched_kernelPKfS0_Pfiiiiiiiiiiiii_param_3,
	.param .u32 _Z21matmul_batched_kernelPKfS0_Pfiiiiiiiiiiiii_param_4,
	.param .u32 _Z21matmul_batched_kernelPKfS0_Pfiiiiiiiiiiiii_param_5,
	.param .u32 _Z21matmul_batched_kernelPKfS0_Pfiiiiiiiiiiiii_param_6,
	.param .u32 _Z21matmul_batched_kernelPKfS0_Pfiiiiiiiiiiiii_param_7,
	.param .u32 _Z21matmul_batched_kernelPKfS0_Pfiiiiiiiiiiiii_param_8,
	.param .u32 _Z21matmul_batched_kernelPKfS0_Pfiiiiiiiiiiiii_param_9,
	.param .u32 _Z21matmul_batched_kernelPKfS0_Pfiiiiiiiiiiiii_param_10,
	.param .u32 _Z21matmul_batched_kernelPKfS0_Pfiiiiiiiiiiiii_param_11,
	.param .u32 _Z21matmul_batched_kernelPKfS0_Pfiiiiiiiiiiiii_param_12,
	.param .u32 _Z21matmul_batched_kernelPKfS0_Pfiiiiiiiiiiiii_param_13,
	.param .u32 _Z21matmul_batched_kernelPKfS0_Pfiiiiiiiiiiiii_param_14,
	.param .u32 _Z21matmul_batched_kernelPKfS0_Pfiiiiiiiiiiiii_param_15
)
{
	.reg .pred 	%p<12>;
	.reg .b32 	%r<59>;
	.reg .b32 	%f<111>;
	.reg .b64 	%rd<15>;
	// demoted variable
	.shared .align 4 .b8 _ZZ21matmul_batched_kernelPKfS0_PfiiiiiiiiiiiiiE2As[4096];
	// demoted variable
	.shared .align 4 .b8 _ZZ21matmul_batched_kernelPKfS0_PfiiiiiiiiiiiiiE2Bs[4096];
	ld.param.u64 	%rd4, [_Z21matmul_batched_kernelPKfS0_Pfiiiiiiiiiiiii_param_1];
	ld.param.u32 	%r25, [_Z21matmul_batched_kernelPKfS0_Pfiiiiiiiiiiiii_param_4];
	ld.param.u32 	%r26, [_Z21matmul_batched_kernelPKfS0_Pfiiiiiiiiiiiii_param_5];
	ld.param.u32 	%r27, [_Z21matmul_batched_kernelPKfS0_Pfiiiiiiiiiiiii_param_6];
	ld.param.u32 	%r28, [_Z21matmul_batched_kernelPKfS0_Pfiiiiiiiiiiiii_param_7];
	ld.param.u32 	%r29, [_Z21matmul_batched_kernelPKfS0_Pfiiiiiiiiiiiii_param_8];
	ld.param.u32 	%r30, [_Z21matmul_batched_kernelPKfS0_Pfiiiiiiiiiiiii_param_9];
	ld.param.u32 	%r31, [_Z21matmul_batched_kernelPKfS0_Pfiiiiiiiiiiiii_param_10];
	ld.param.u32 	%r32, [_Z21matmul_batched_kernelPKfS0_Pfiiiiiiiiiiiii_param_11];
	ld.param.u32 	%r33, [_Z21matmul_batched_kernelPKfS0_Pfiiiiiiiiiiiii_param_12];
	ld.param.u32 	%r34, [_Z21matmul_batched_kernelPKfS0_Pfiiiiiiiiiiiii_param_13];
	ld.param.u32 	%r35, [_Z21matmul_batched_kernelPKfS0_Pfiiiiiiiiiiiii_param_14];
	ld.param.u32 	%r36, [_Z21matmul_batched_kernelPKfS0_Pfiiiiiiiiiiiii_param_15];
	mov.u32 	%r1, %ctaid.z;
	mov.u32 	%r37, %ctaid.y;
	shl.b32 	%r38, %r37, 5;
	mov.u32 	%r56, %tid.y;
	add.s32 	%r3, %r38, %r56;
	mov.u32 	%r39, %ctaid.x;
	shl.b32 	%r40, %r39, 5;
	mov.u32 	%r54, %tid.x;
	add.s32 	%r5, %r40, %r54;
	setp.lt.s32 	%p1, %r26, 1;
	mov.f32 	%f110, 0f00000000;
	@%p1 bra 	$L__BB0_7;
	ld.param.u64 	%rd13, [_Z21matmul_batched_kernelPKfS0_Pfiiiiiiiiiiiii_param_0];
	add.s32 	%r41, %r26, 31;
	shr.u32 	%r42, %r41, 5;
	shl.b32 	%r43, %r56, 7;
	mov.u32 	%r44, _ZZ21matmul_batched_kernelPKfS0_PfiiiiiiiiiiiiiE2As;
	add.s32 	%r6, %r44, %r43;
	shl.b32 	%r45, %r54, 2;
	add.s32 	%r7, %r6, %r45;
	mul.lo.s32 	%r46, %r28, %r1;
	mov.u32 	%r47, _ZZ21matmul_batched_kernelPKfS0_PfiiiiiiiiiiiiiE2Bs;
	add.s32 	%r9, %r47, %r45;
	add.s32 	%r8, %r9, %r43;
	mul.lo.s32 	%r48, %r31, %r1;
	neg.s32 	%r58, %r42;
	mad.lo.s32 	%r49, %r56, %r32, %r48;
	mad.lo.s32 	%r57, %r33, %r5, %r49;
	shl.b32 	%r12, %r32, 5;
	mad.lo.s32 	%r50, %r54, %r30, %r46;
	mad.lo.s32 	%r55, %r29, %r3, %r50;
	shl.b32 	%r14, %r30, 5;
	cvta.to.global.u64 	%rd1, %rd13;
	cvta.to.global.u64 	%rd2, %rd4;
	mov.f32 	%f110, 0f00000000;
$L__BB0_2:
	setp.ge.s32 	%p2, %r3, %r25;
	setp.ge.s32 	%p3, %r54, %r26;
	mov.f32 	%f108, 0f00000000;
	or.pred  	%p4, %p2, %p3;
	@%p4 bra 	$L__BB0_4;
	mul.wide.s32 	%rd6, %r55, 4;
	add.s64 	%rd7, %rd1, %rd6;
	ld.global.f32 	%f108, [%rd7];
$L__BB0_4:
	setp.ge.s32 	%p5, %r5, %r27;
	st.shared.f32 	[%r7], %f108;
	setp.ge.s32 	%p6, %r56, %r26;
	mov.f32 	%f109, 0f00000000;
	or.pred  	%p7, %p5, %p6;
	@%p7 bra 	$L__BB0_6;
	mul.wide.s32 	%rd8, %r57, 4;
	add.s64 	%rd9, %rd2, %rd8;
	ld.global.f32 	%f109, [%rd9];
$L__BB0_6:
	st.shared.f32 	[%r8], %f109;
	bar.sync 	0;
	ld.shared.f32 	%f12, [%r6];
	ld.shared.f32 	%f13, [%r9];
	fma.rn.f32 	%f14, %f12, %f13, %f110;
	ld.shared.f32 	%f15, [%r6+4];
	ld.shared.f32 	%f16, [%r9+128];
	fma.rn.f32 	%f17, %f15, %f16, %f14;
	ld.shared.f32 	%f18, [%r6+8];
	ld.shared.f32 	%f19, [%r9+256];
	fma.rn.f32 	%f20, %f18, %f19, %f17;
	ld.shared.f32 	%f21, [%r6+12];
	ld.shared.f32 	%f22, [%r9+384];
	fma.rn.f32 	%f23, %f21, %f22, %f20;
	ld.shared.f32 	%f24, [%r6+16];
	ld.shared.f32 	%f25, [%r9+512];
	fma.rn.f32 	%f26, %f24, %f25, %f23;
	ld.shared.f32 	%f27, [%r6+20];
	ld.shared.f32 	%f28, [%r9+640];
	fma.rn.f32 	%f29, %f27, %f28, %f26;
	ld.shared.f32 	%f30, [%r6+24];
	ld.shared.f32 	%f31, [%r9+768];
	fma.rn.f32 	%f32, %f30, %f31, %f29;
	ld.shared.f32 	%f33, [%r6+28];
	ld.shared.f32 	%f34, [%r9+896];
	fma.rn.f32 	%f35, %f33, %f34, %f32;
	ld.shared.f32 	%f36, [%r6+32];
	ld.shared.f32 	%f37, [%r9+1024];
	fma.rn.f32 	%f38, %f36, %f37, %f35;
	ld.shared.f32 	%f39, [%r6+36];
	ld.shared.f32 	%f40, [%r9+1152];
	fma.rn.f32 	%f41, %f39, %f40, %f38;
	ld.shared.f32 	%f42, [%r6+40];
	ld.shared.f32 	%f43, [%r9+1280];
	fma.rn.f32 	%f44, %f42, %f43, %f41;
	ld.shared.f32 	%f45, [%r6+44];
	ld.shared.f32 	%f46, [%r9+1408];
	fma.rn.f32 	%f47, %f45, %f46, %f44;
	ld.shared.f32 	%f48, [%r6+48];
	ld.shared.f32 	%f49, [%r9+1536];
	fma.rn.f32 	%f50, %f48, %f49, %f47;
	ld.shared.f32 	%f51, [%r6+52];
	ld.shared.f32 	%f52, [%r9+1664];
	fma.rn.f32 	%f53, %f51, %f52, %f50;
	ld.shared.f32 	%f54, [%r6+56];
	ld.shared.f32 	%f55, [%r9+1792];
	fma.rn.f32 	%f56, %f54, %f55, %f53;
	ld.shared.f32 	%f57, [%r6+60];
	ld.shared.f32 	%f58, [%r9+1920];
	fma.rn.f32 	%f59, %f57, %f58, %f56;
	ld.shared.f32 	%f60, [%r6+64];
	ld.shared.f32 	%f61, [%r9+2048];
	fma.rn.f32 	%f62, %f60, %f61, %f59;
	ld.shared.f32 	%f63, [%r6+68];
	ld.shared.f32 	%f64, [%r9+2176];
	fma.rn.f32 	%f65, %f63, %f64, %f62;
	ld.shared.f32 	%f66, [%r6+72];
	ld.shared.f32 	%f67, [%r9+2304];
	fma.rn.f32 	%f68, %f66, %f67, %f65;
	ld.shared.f32 	%f69, [%r6+76];
	ld.shared.f32 	%f70, [%r9+2432];
	fma.rn.f32 	%f71, %f69, %f70, %f68;
	ld.shared.f32 	%f72, [%r6+80];
	ld.shared.f32 	%f73, [%r9+2560];
	fma.rn.f32 	%f74, %f72, %f73, %f71;
	ld.shared.f32 	%f75, [%r6+84];
	ld.shared.f32 	%f76, [%r9+2688];
	fma.rn.f32 	%f77, %f75, %f76, %f74;
	ld.shared.f32 	%f78, [%r6+88];
	ld.shared.f32 	%f79, [%r9+2816];
	fma.rn.f32 	%f80, %f78, %f79, %f77;
	ld.shared.f32 	%f81, [%r6+92];
	ld.shared.f32 	%f82, [%r9+2944];
	fma.rn.f32 	%f83, %f81, %f82, %f80;
	ld.shared.f32 	%f84, [%r6+96];
	ld.shared.f32 	%f85, [%r9+3072];
	fma.rn.f32 	%f86, %f84, %f85, %f83;
	ld.shared.f32 	%f87, [%r6+100];
	ld.shared.f32 	%f88, [%r9+3200];
	fma.rn.f32 	%f89, %f87, %f88, %f86;
	ld.shared.f32 	%f90, [%r6+104];
	ld.shared.f32 	%f91, [%r9+3328];
	fma.rn.f32 	%f92, %f90, %f91, %f89;
	ld.shared.f32 	%f93, [%r6+108];
	ld.shared.f32 	%f94, [%r9+3456];
	fma.rn.f32 	%f95, %f93, %f94, %f92;
	ld.shared.f32 	%f96, [%r6+112];
	ld.shared.f32 	%f97, [%r9+3584];
	fma.rn.f32 	%f98, %f96, %f97, %f95;
	ld.shared.f32 	%f99, [%r6+116];
	ld.shared.f32 	%f100, [%r9+3712];
	fma.rn.f32 	%f101, %f99, %f100, %f98;
	ld.shared.f32 	%f102, [%r6+120];
	ld.shared.f32 	%f103, [%r9+3840];
	fma.rn.f32 	%f104, %f102, %f103, %f101;
	ld.shared.f32 	%f105, [%r6+124];
	ld.shared.f32 	%f106, [%r9+3968];
	fma.rn.f32 	%f110, %f105, %f106, %f104;
	bar.sync 	0;
	add.s32 	%r58, %r58, 1;
	setp.ne.s32 	%p8, %r58, 0;
	add.s32 	%r57, %r57, %r12;
	add.s32 	%r56, %r56, 32;
	add.s32 	%r55, %r55, %r14;
	add.s32 	%r54, %r54, 32;
	@%p8 bra 	$L__BB0_2;
$L__BB0_7:
	setp.ge.s32 	%p9, %r3, %r25;
	setp.ge.s32 	%p10, %r5, %r27;
	or.pred  	%p11, %p9, %p10;
	@%p11 bra 	$L__BB0_9;
	ld.param.u64 	%rd14, [_Z21matmul_batched_kernelPKfS0_Pfiiiiiiiiiiiii_param_2];
	mul.lo.s32 	%r51, %r34, %r1;
	mad.lo.s32 	%r52, %r35, %r3, %r51;
	mad.lo.s32 	%r53, %r36, %r5, %r52;
	cvta.to.global.u64 	%rd10, %rd14;
	mul.wide.s32 	%rd11, %r53, 4;
	add.s64 	%rd12, %rd10, %rd11;
	st.global.f32 	[%rd12], %f110;
$L__BB0_9:
	ret;

}


// ===== COMPILED SASS (sm_100) =====

	.target	sm_100

	.elftype	@"ET_EXEC"


//--------------------- .note.nv.tkinfo           --------------------------
	.section	.note.nv.tkinfo,"",@"SHT_NOTE"
	.sectionflags	@"SHF_NOTE_NV_TKINFO"
	.tkinfo
        /*0018*/ 	.word	0x00000002
        /*0030*/ 	.string	""
        /*0030*/ 	.string	"ptxas"
        /*0030*/ 	.string	"Cuda compilation tools, release 13.0, V13.0.88"
        /*0030*/ 	.string	"Build cuda_13.0.r13.0/compiler.36424714_0"
        /*0030*/ 	.string	"-arch sm_100 -m 64 "



//--------------------- .note.nv.cuinfo           --------------------------
	.section	.note.nv.cuinfo,"",@"SHT_NOTE"
	.sectionflags	@"SHF_NOTE_NV_CUINFO"
        /*0018*/ 	.short	0x0002
        /*001a*/ 	.short	0x0064
        /*001c*/ 	.short	0x0082
	.zero		2


//--------------------- .nv.info                  --------------------------
	.section	.nv.info,"",@"SHT_CUDA_INFO"
	.align	4


	//----- nvinfo : EIATTR_REGCOUNT
	.align		4
        /*0000*/ 	.byte	0x04, 0x2f
        /*0002*/ 	.short	(.L_1 - .L_0)
	.align		4
.L_0:
        /*0004*/ 	.word	index@(_Z21matmul_batched_kernelPKfS0_Pfiiiiiiiiiiiii)
        /*0008*/ 	.word	0x00000020


	//----- nvinfo : EIATTR_FRAME_SIZE
	.align		4
.L_1:
        /*000c*/ 	.byte	0x04, 0x11
        /*000e*/ 	.short	(.L_3 - .L_2)
	.align		4
.L_2:
        /*0010*/ 	.word	index@(_Z21matmul_batched_kernelPKfS0_Pfiiiiiiiiiiiii)
        /*0014*/ 	.word	0x00000000


	//----- nvinfo : EIATTR_MIN_STACK_SIZE
	.align		4
.L_3:
        /*0018*/ 	.byte	0x04, 0x12
        /*001a*/ 	.short	(.L_5 - .L_4)
	.align		4
.L_4:
        /*001c*/ 	.word	index@(_Z21matmul_batched_kernelPKfS0_Pfiiiiiiiiiiiii)
        /*0020*/ 	.word	0x00000000
.L_5:


//--------------------- .nv.compat                --------------------------
	.section	.nv.compat,"",@"SHT_CUDA_COMPAT_INFO"
	.align	4
        /*0000*/ 	.byte	0x02, 0x09, 0x00, 0x00, 0x02, 0x02, 0x01, 0x00, 0x02, 0x05, 0x05, 0x00, 0x03, 0x07, 0x01, 0x01
        /*0010*/ 	.byte	0x02, 0x03, 0x00, 0x00, 0x02, 0x06, 0x01, 0x00, 0x04, 0x0b, 0x08, 0x00, 0x09, 0x00, 0x00, 0x00
        /*0020*/ 	.byte	0x00, 0x00, 0x00, 0x00


//--------------------- .nv.info._Z21matmul_batched_kernelPKfS0_Pfiiiiiiiiiiiii --------------------------
	.section	.nv.info._Z21matmul_batched_kernelPKfS0_Pfiiiiiiiiiiiii,"",@"SHT_CUDA_INFO"
	.sectionflags	@""
	.align	4


	//----- nvinfo : EIATTR_CUDA_API_VERSION
	.align		4
        /*0000*/ 	.byte	0x04, 0x37
        /*0002*/ 	.short	(.L_7 - .L_6)
.L_6:
        /*0004*/ 	.word	0x00000082


	//----- nvinfo : EIATTR_KPARAM_INFO
	.align		4
.L_7:
        /*0008*/ 	.byte	0x04, 0x17
        /*000a*/ 	.short	(.L_9 - .L_8)
.L_8:
        /*000c*/ 	.word	0x00000000
        /*0010*/ 	.short	0x000f
        /*0012*/ 	.short	0x0048
        /*0014*/ 	.byte	0x00, 0xf0, 0x11, 0x00


	//----- nvinfo : EIATTR_KPARAM_INFO
	.align		4
.L_9:
        /*0018*/ 	.byte	0x04, 0x17
        /*001a*/ 	.short	(.L_11 - .L_10)
.L_10:
        /*001c*/ 	.word	0x00000000
        /*0020*/ 	.short	0x000e
        /*0022*/ 	.short	0x0044
        /*0024*/ 	.byte	0x00, 0xf0, 0x11, 0x00


	//----- nvinfo : EIATTR_KPARAM_INFO
	.align		4
.L_11:
        /*0028*/ 	.byte	0x04, 0x17
        /*002a*/ 	.short	(.L_13 - .L_12)
.L_12:
        /*002c*/ 	.word	0x00000000
        /*0030*/ 	.short	0x000d
        /*0032*/ 	.short	0x0040
        /*0034*/ 	.byte	0x00, 0xf0, 0x11, 0x00


	//----- nvinfo : EIATTR_KPARAM_INFO
	.align		4
.L_13:
        /*0038*/ 	.byte	0x04, 0x17
        /*003a*/ 	.short	(.L_15 - .L_14)
.L_14:
        /*003c*/ 	.word	0x00000000
        /*0040*/ 	.short	0x000c
        /*0042*/ 	.short	0x003c
        /*0044*/ 	.byte	0x00, 0xf0, 0x11, 0x00


	//----- nvinfo : EIATTR_KPARAM_INFO
	.align		4
.L_15:
        /*0048*/ 	.byte	0x04, 0x17
        /*004a*/ 	.short	(.L_17 - .L_16)
.L_16:
        /*004c*/ 	.word	0x00000000
        /*0050*/ 	.short	0x000b
        /*0052*/ 	.short	0x0038
        /*0054*/ 	.byte	0x00, 0xf0, 0x11, 0x00


	//----- nvinfo : EIATTR_KPARAM_INFO
	.align		4
.L_17:
        /*0058*/ 	.byte	0x04, 0x17
        /*005a*/ 	.short	(.L_19 - .L_18)
.L_18:
        /*005c*/ 	.word	0x00000000
        /*0060*/ 	.short	0x000a
        /*0062*/ 	.short	0x0034
        /*0064*/ 	.byte	0x00, 0xf0, 0x11, 0x00


	//----- nvinfo : EIATTR_KPARAM_INFO
	.align		4
.L_19:
        /*0068*/ 	.byte	0x04, 0x17
        /*006a*/ 	.short	(.L_21 - .L_20)
.L_20:
        /*006c*/ 	.word	0x00000000
        /*0070*/ 	.short	0x0009
        /*0072*/ 	.short	0x0030
        /*0074*/ 	.byte	0x00, 0xf0, 0x11, 0x00


	//----- nvinfo : EIATTR_KPARAM_INFO
	.align		4
.L_21:
        /*0078*/ 	.byte	0x04, 0x17
        /*007a*/ 	.short	(.L_23 - .L_22)
.L_22:
        /*007c*/ 	.word	0x00000000
        /*0080*/ 	.short	0x0008
        /*0082*/ 	.short	0x002c
        /*0084*/ 	.byte	0x00, 0xf0, 0x11, 0x00


	//----- nvinfo : EIATTR_KPARAM_INFO
	.align		4
.L_23:
        /*0088*/ 	.byte	0x04, 0x17
        /*008a*/ 	.short	(.L_25 - .L_24)
.L_24:
        /*008c*/ 	.word	0x00000000
        /*0090*/ 	.short	0x0007
        /*0092*/ 	.short	0x0028
        /*0094*/ 	.byte	0x00, 0xf0, 0x11, 0x00


	//----- nvinfo : EIATTR_KPARAM_INFO
	.align		4
.L_25:
        /*0098*/ 	.byte	0x04, 0x17
        /*009a*/ 	.short	(.L_27 - .L_26)
.L_26:
        /*009c*/ 	.word	0x00000000
        /*00a0*/ 	.short	0x0006
        /*00a2*/ 	.short	0x0024
        /*00a4*/ 	.byte	0x00, 0xf0, 0x11, 0x00


	//----- nvinfo : EIATTR_KPARAM_INFO
	.align		4
.L_27:
        /*00a8*/ 	.byte	0x04, 0x17
        /*00aa*/ 	.short	(.L_29 - .L_28)
.L_28:
        /*00ac*/ 	.word	0x00000000
        /*00b0*/ 	.short	0x0005
        /*00b2*/ 	.short	0x0020
        /*00b4*/ 	.byte	0x00, 0xf0, 0x11, 0x00


	//----- nvinfo : EIATTR_KPARAM_INFO
	.align		4
.L_29:
        /*00b8*/ 	.byte	0x04, 0x17
        /*00ba*/ 	.short	(.L_31 - .L_30)
.L_30:
        /*00bc*/ 	.word	0x00000000
        /*00c0*/ 	.short	0x0004
        /*00c2*/ 	.short	0x001c
        /*00c4*/ 	.byte	0x00, 0xf0, 0x11, 0x00


	//----- nvinfo : EIATTR_KPARAM_INFO
	.align		4
.L_31:
        /*00c8*/ 	.byte	0x04, 0x17
        /*00ca*/ 	.short	(.L_33 - .L_32)
.L_32:
        /*00cc*/ 	.word	0x00000000
        /*00d0*/ 	.short	0x0003
        /*00d2*/ 	.short	0x0018
        /*00d4*/ 	.byte	0x00, 0xf0, 0x11, 0x00


	//----- nvinfo : EIATTR_KPARAM_INFO
	.align		4
.L_33:
        /*00d8*/ 	.byte	0x04, 0x17
        /*00da*/ 	.short	(.L_35 - .L_34)
.L_34:
        /*00dc*/ 	.word	0x00000000
        /*00e0*/ 	.short	0x0002
        /*00e2*/ 	.short	0x0010
        /*00e4*/ 	.byte	0x00, 0xf5, 0x21, 0x00


	//----- nvinfo : EIATTR_KPARAM_INFO
	.align		4
.L_35:
        /*00e8*/ 	.byte	0x04, 0x17
        /*00ea*/ 	.short	(.L_37 - .L_36)
.L_36:
        /*00ec*/ 	.word	0x00000000
        /*00f0*/ 	.short	0x0001
        /*00f2*/ 	.short	0x0008
        /*00f4*/ 	.byte	0x00, 0xf5, 0x21, 0x00


	//----- nvinfo : EIATTR_KPARAM_INFO
	.align		4
.L_37:
        /*00f8*/ 	.byte	0x04, 0x17
        /*00fa*/ 	.short	(.L_39 - .L_38)
.L_38:
        /*00fc*/ 	.word	0x00000000
        /*0100*/ 	.short	0x0000
        /*0102*/ 	.short	0x0000
        /*0104*/ 	.byte	0x00, 0xf5, 0x21, 0x00


	//----- nvinfo : EIATTR_SPARSE_MMA_MASK
	.align		4
.L_39:
        /*0108*/ 	.byte	0x03, 0x50
        /*010a*/ 	.short	0x0000


	//----- nvinfo : EIATTR_MAXREG_COUNT
	.align		4
        /*010c*/ 	.byte	0x03, 0x1b
        /*010e*/ 	.short	0x00ff


	//----- nvinfo : EIATTR_NUM_BARRIERS
	.align		4
        /*0110*/ 	.byte	0x02, 0x4c
        /*0112*/ 	.byte	0x01
	.zero		1


	//----- nvinfo : EIATTR_MERCURY_ISA_VERSION
	.align		4
        /*0114*/ 	.byte	0x03, 0x5f
        /*0116*/ 	.short	0x0101


	//----- nvinfo : EIATTR_VRC_CTA_INIT_COUNT
	.align		4
        /*0118*/ 	.byte	0x02, 0x4a
	.zero		1
	.zero		1


	//----- nvinfo : EIATTR_EXIT_INSTR_OFFSETS
	.align		4
        /*011c*/ 	.byte	0x04, 0x1c
        /*011e*/ 	.short	(.L_41 - .L_40)


	//   ....[0]....
.L_40:
        /*0120*/ 	.word	0x000008b0


	//   ....[1]....
        /*0124*/ 	.word	0x00000940


	//----- nvinfo : EIATTR_CBANK_PARAM_SIZE
	.align		4
.L_41:
        /*0128*/ 	.byte	0x03, 0x19
        /*012a*/ 	.short	0x004c


	//----- nvinfo : EIATTR_PARAM_CBANK
	.align		4
        /*012c*/ 	.byte	0x04, 0x0a
        /*012e*/ 	.short	(.L_43 - .L_42)
	.align		4
.L_42:
        /*0130*/ 	.word	index@(.nv.constant0._Z21matmul_batched_kernelPKfS0_Pfiiiiiiiiiiiii)
        /*0134*/ 	.short	0x0380
        /*0136*/ 	.short	0x004c


	//----- nvinfo : EIATTR_SW_WAR
	.align		4
.L_43:
        /*0138*/ 	.byte	0x04, 0x36
        /*013a*/ 	.short	(.L_45 - .L_44)
.L_44:
        /*013c*/ 	.word	0x00000008
.L_45:


//--------------------- .nv.callgraph             --------------------------
	.section	.nv.callgraph,"",@"SHT_CUDA_CALLGRAPH"
	.align	4
	.sectionentsize	8
	.align		4
        /*0000*/ 	.word	0x00000000
	.align		4
        /*0004*/ 	.word	0xffffffff
	.align		4
        /*0008*/ 	.word	0x00000000
	.align		4
        /*000c*/ 	.word	0xfffffffe
	.align		4
        /*0010*/ 	.word	0x00000000
	.align		4
        /*0014*/ 	.word	0xfffffffd
	.align		4
        /*0018*/ 	.word	0x00000000
	.align		4
        /*001c*/ 	.word	0xfffffffc


//--------------------- .text._Z21matmul_batched_kernelPKfS0_Pfiiiiiiiiiiiii --------------------------
	.section	.text._Z21matmul_batched_kernelPKfS0_Pfiiiiiiiiiiiii,"ax",@progbits
	.align	128
        .global         _Z21matmul_batched_kernelPKfS0_Pfiiiiiiiiiiiii
        .type           _Z21matmul_batched_kernelPKfS0_Pfiiiiiiiiiiiii,@function
        .size           _Z21matmul_batched_kernelPKfS0_Pfiiiiiiiiiiiii,(.L_x_3 - _Z21matmul_batched_kernelPKfS0_Pfiiiiiiiiiiiii)
        .other          _Z21matmul_batched_kernelPKfS0_Pfiiiiiiiiiiiii,@"STO_CUDA_ENTRY STV_DEFAULT"
_Z21matmul_batched_kernelPKfS0_Pfiiiiiiiiiiiii:
.text._Z21matmul_batched_kernelPKfS0_Pfiiiiiiiiiiiii:
[----:B------:R-:W-:Y:S01]  /*0000*/  LDC R1, c[0x0][0x37c] ;  /* 0x0000df00ff017b82 */ /* 0x000fe20000000800 */
[----:B------:R-:W0:Y:S01]  /*0010*/  S2R R18, SR_CTAID.Y ;  /* 0x0000000000127919 */ /* 0x000e220000002600 */
[----:B------:R-:W1:Y:S06]  /*0020*/  LDCU UR4, c[0x0][0x3a0] ;  /* 0x00007400ff0477ac */ /* 0x000e6c0008000800 */
[----:B------:R-:W2:Y:S01]  /*0030*/  S2UR UR9, SR_CTAID.Z ;  /* 0x00000000000979c3 */ /* 0x000ea20000002700 */
[----:B------:R-:W-:Y:S01]  /*0040*/  HFMA2 R25, -RZ, RZ, 0, 0 ;  /* 0x00000000ff197431 */ /* 0x000fe200000001ff */
[----:B------:R-:W0:Y:S01]  /*0050*/  S2R R21, SR_TID.Y ;  /* 0x0000000000157919 */ /* 0x000e220000002200 */
[----:B------:R-:W3:Y:S01]  /*0060*/  LDCU.64 UR12, c[0x0][0x358] ;  /* 0x00006b00ff0c77ac */ /* 0x000ee20008000a00 */
[----:B------:R-:W4:Y:S01]  /*0070*/  S2R R16, SR_CTAID.X ;  /* 0x0000000000107919 */ /* 0x000f220000002500 */
[----:B------:R-:W4:Y:S01]  /*0080*/  S2R R19, SR_TID.X ;  /* 0x0000000000137919 */ /* 0x000f220000002100 */
[----:B-1----:R-:W-:Y:S01]  /*0090*/  UISETP.GE.AND UP0, UPT, UR4, 0x1, UPT ;  /* 0x000000010400788c */ /* 0x002fe2000bf06270 */
[----:B0-----:R-:W-:-:S02]  /*00a0*/  LEA R18, R18, R21, 0x5 ;  /* 0x0000001512127211 */ /* 0x001fc400078e28ff */
[----:B----4-:R-:W-:-:S06]  /*00b0*/  LEA R16, R16, R19, 0x5 ;  /* 0x0000001310107211 */ /* 0x010fcc00078e28ff */
[----:B--23--:R-:W-:Y:S05]  /*00c0*/  BRA.U !UP0, `(.L_x_0) ;  /* 0x0000000508e87547 */ /* 0x00cfea000b800000 */
[----:B------:R-:W0:Y:S01]  /*00d0*/  S2UR UR8, SR_CgaCtaId ;  /* 0x00000000000879c3 */ /* 0x000e220000008800 */
[----:B------:R-:W1:Y:S01]  /*00e0*/  LDCU.64 UR10, c[0x0][0x3a8] ;  /* 0x00007500ff0a77ac */ /* 0x000e620008000a00 */
[----:B------:R-:W-:Y:S01]  /*00f0*/  MOV R25, RZ ;  /* 0x000000ff00197202 */ /* 0x000fe20000000f00 */
[----:B------:R-:W-:Y:S01]  /*0100*/  UMOV UR5, 0x400 ;  /* 0x0000040000057882 */ /* 0x000fe20000000000 */
[----:B------:R-:W-:-:S04]  /*0110*/  UIADD3 UR4, UPT, UPT, UR4, 0x1f, URZ ;  /* 0x0000001f04047890 */ /* 0x000fc8000fffe0ff */
[----:B------:R-:W2:Y:S01]  /*0120*/  LDC.64 R6, c[0x0][0x3b0] ;  /* 0x0000ec00ff067b82 */ /* 0x000ea20000000a00 */
[----:B------:R-:W-:Y:S02]  /*0130*/  UIADD3 UR7, UPT, UPT, UR5, 0x1000, URZ ;  /* 0x0000100005077890 */ /* 0x000fe4000fffe0ff */
[----:B------:R-:W-:Y:S01]  /*0140*/  USHF.R.U32.HI UR4, URZ, 0x5, UR4 ;  /* 0x00000005ff047899 */ /* 0x000fe20008011604 */
[----:B------:R-:W3:Y:S04]  /*0150*/  LDCU UR16, c[0x0][0x3a0] ;  /* 0x00007400ff1077ac */ /* 0x000ee80008000800 */
[----:B------:R-:W4:Y:S01]  /*0160*/  LDC.64 R4, c[0x0][0x3b8] ;  /* 0x0000ee00ff047b82 */ /* 0x000f220000000a00 */
[----:B------:R-:W2:Y:S01]  /*0170*/  LDCU UR14, c[0x0][0x39c] ;  /* 0x00007380ff0e77ac */ /* 0x000ea20008000800 */
[----:B-1----:R-:W-:Y:S01]  /*0180*/  UIMAD UR6, UR9, UR10, URZ ;  /* 0x0000000a090672a4 */ /* 0x002fe2000f8e02ff */
[----:B------:R-:W1:Y:S05]  /*0190*/  LDCU UR15, c[0x0][0x3a4] ;  /* 0x00007480ff0f77ac */ /* 0x000e6a0008000800 */
[----:B------:R-:W1:Y:S01]  /*01a0*/  LDC R0, c[0x0][0x3b8] ;  /* 0x0000ee00ff007b82 */ /* 0x000e620000000800 */
[----:B0-----:R-:W-:-:S02]  /*01b0*/  ULEA UR5, UR8, UR5, 0x18 ;  /* 0x0000000508057291 */ /* 0x001fc4000f8ec0ff */
[----:B------:R-:W-:Y:S02]  /*01c0*/  ULEA UR7, UR8, UR7, 0x18 ;  /* 0x0000000708077291 */ /* 0x000fe4000f8ec0ff */
[----:B------:R-:W-:-:S03]  /*01d0*/  UIADD3 UR4, UPT, UPT, -UR4, URZ, URZ ;  /* 0x000000ff04047290 */ /* 0x000fc6000fffe1ff */
[----:B------:R-:W0:Y:S01]  /*01e0*/  LDC R2, c[0x0][0x3b0] ;  /* 0x0000ec00ff027b82 */ /* 0x000e220000000800 */
[----:B--2---:R-:W-:Y:S02]  /*01f0*/  IMAD R3, R7, UR9, RZ ;  /* 0x0000000907037c24 */ /* 0x004fe4000f8e02ff */
[----:B------:R-:W-:Y:S01]  /*0200*/  IMAD R7, R19, R6, UR6 ;  /* 0x0000000613077e24 */ /* 0x000fe2000f8e0206 */
[----:B------:R-:W-:-:S03]  /*0210*/  LEA R6, R21, UR5, 0x7 ;  /* 0x0000000515067c11 */ /* 0x000fc6000f8e38ff */
[----:B------:R-:W-:Y:S02]  /*0220*/  IMAD R7, R18, UR11, R7 ;  /* 0x0000000b12077c24 */ /* 0x000fe4000f8e0207 */
[----:B----4-:R-:W-:Y:S01]  /*0230*/  IMAD R3, R21, R4, R3 ;  /* 0x0000000415037224 */ /* 0x010fe200078e0203 */
[----:B------:R-:W-:-:S03]  /*0240*/  LEA R4, R19, UR7, 0x2 ;  /* 0x0000000713047c11 */ /* 0x000fc6000f8e10ff */
[----:B------:R-:W-:Y:S01]  /*0250*/  IMAD R17, R16, R5, R3 ;  /* 0x0000000510117224 */ /* 0x000fe200078e0203 */
[----:B------:R-:W-:Y:S02]  /*0260*/  LEA R5, R19, R6, 0x2 ;  /* 0x0000000613057211 */ /* 0x000fe400078e10ff */
[----:B---3--:R-:W-:-:S07]  /*0270*/  LEA R3, R21, R4, 0x7 ;  /* 0x0000000415037211 */ /* 0x008fce00078e38ff */
.L_x_1:
[----:B------:R-:W-:Y:S01]  /*0280*/  ISETP.GE.AND P1, PT, R19, UR16, PT ;  /* 0x0000001013007c0c */ /* 0x000fe2000bf26270 */
[----:B------:R-:W-:Y:S01]  /*0290*/  HFMA2 R24, -RZ, RZ, 0, 0 ;  /* 0x00000000ff187431 */ /* 0x000fe200000001ff */
[----:B------:R-:W-:Y:S02]  /*02a0*/  ISETP.GE.AND P0, PT, R21, UR16, PT ;  /* 0x0000001015007c0c */ /* 0x000fe4000bf06270 */
[----:B------:R-:W-:Y:S02]  /*02b0*/  ISETP.GE.OR P1, PT, R18, UR14, P1 ;  /* 0x0000000e12007c0c */ /* 0x000fe40008f26670 */
[----:B-1----:R-:W-:Y:S02]  /*02c0*/  ISETP.GE.OR P0, PT, R16, UR15, P0 ;  /* 0x0000000f10007c0c */ /* 0x002fe40008706670 */
[----:B------:R-:W-:-:S09]  /*02d0*/  MOV R20, RZ ;  /* 0x000000ff00147202 */ /* 0x000fd20000000f00 */
[----:B------:R-:W1:Y:S08]  /*02e0*/  @!P1 LDC.64 R10, c[0x0][0x380] ;  /* 0x0000e000ff0a9b82 */ /* 0x000e700000000a00 */
[----:B------:R-:W2:Y:S01]  /*02f0*/  @!P0 LDC.64 R8, c[0x0][0x388] ;  /* 0x0000e200ff088b82 */ /* 0x000ea20000000a00 */
[----:B-1----:R-:W-:-:S05]  /*0300*/  @!P1 IMAD.WIDE R10, R7, 0x4, R10 ;  /* 0x00000004070a9825 */ /* 0x002fca00078e020a */
[----:B------:R-:W3:Y:S01]  /*0310*/  @!P1 LDG.E R20, desc[UR12][R10.64] ;  /* 0x0000000c0a149981 */ /* 0x000ee2000c1e1900 */
[----:B--2---:R-:W-:-:S05]  /*0320*/  @!P0 IMAD.WIDE R22, R17, 0x4, R8 ;  /* 0x0000000411168825 */ /* 0x004fca00078e0208 */
[----:B------:R-:W2:Y:S01]  /*0330*/  @!P0 LDG.E R24, desc[UR12][R22.64] ;  /* 0x0000000c16188981 */ /* 0x000ea2000c1e1900 */
[----:B------:R-:W-:-:S04]  /*0340*/  UIADD3 UR4, UPT, UPT, UR4, 0x1, URZ ;  /* 0x0000000104047890 */ /* 0x000fc8000fffe0ff */
[----:B------:R-:W-:Y:S01]  /*0350*/  UISETP.NE.AND UP0, UPT, UR4, URZ, UPT ;  /* 0x000000ff0400728c */ /* 0x000fe2000bf05270 */
[----:B---3--:R-:W-:Y:S04]  /*0360*/  STS [R5], R20 ;  /* 0x0000001405007388 */ /* 0x008fe80000000800 */
[----:B--2---:R-:W-:Y:S01]  /*0370*/  STS [R3], R24 ;  /* 0x0000001803007388 */ /* 0x004fe20000000800 */
[----:B------:R-:W-:Y:S06]  /*0380*/  BAR.SYNC.DEFER_BLOCKING 0x0 ;  /* 0x0000000000007b1d */ /* 0x000fec0000010000 */
[----:B------:R-:W-:Y:S04]  /*0390*/  LDS R28, [R4] ;  /* 0x00000000041c7984 */ /* 0x000fe80000000800 */
[----:B------:R-:W1:Y:S04]  /*03a0*/  LDS.128 R12, [R6] ;  /* 0x00000000060c7984 */ /* 0x000e680000000c00 */
[----:B------:R-:W2:Y:S04]  /*03b0*/  LDS R23, [R4+0x80] ;  /* 0x0000800004177984 */ /* 0x000ea80000000800 */
[----:B------:R-:W3:Y:S04]  /*03c0*/  LDS R27, [R4+0x100] ;  /* 0x00010000041b7984 */ /* 0x000ee80000000800 */
[----:B------:R-:W4:Y:S04]  /*03d0*/  LDS R26, [R4+0x180] ;  /* 0x00018000041a7984 */ /* 0x000f280000000800 */
[----:B------:R-:W-:Y:S04]  /*03e0*/  LDS R29, [R4+0x200] ;  /* 0x00020000041d7984 */ /* 0x000fe80000000800 */
[----:B------:R-:W5:Y:S04]  /*03f0*/  LDS.128 R8, [R6+0x10] ;  /* 0x0000100006087984 */ /* 0x000f680000000c00 */
[----:B------:R-:W0:Y:S04]  /*0400*/  LDS R20, [R4+0x280] ;  /* 0x0002800004147984 */ /* 0x000e280000000800 */
[----:B------:R-:W-:Y:S04]  /*0410*/  LDS R24, [R4+0x380] ;  /* 0x0003800004187984 */ /* 0x000fe80000000800 */
[----:B------:R-:W-:Y:S01]  /*0420*/  LDS R22, [R4+0x480] ;  /* 0x0004800004167984 */ /* 0x000fe20000000800 */
[----:B-1----:R-:W-:-:S03]  /*0430*/  FFMA R12, R12, R28, R25 ;  /* 0x0000001c0c0c7223 */ /* 0x002fc60000000019 */
[----:B------:R-:W1:Y:S01]  /*0440*/  LDS R25, [R4+0x300] ;  /* 0x0003000004197984 */ /* 0x000e620000000800 */
[----:B--2---:R-:W-:-:S04]  /*0450*/  FFMA R12, R23, R13, R12 ;  /* 0x0000000d170c7223 */ /* 0x004fc8000000000c */
[----:B---3--:R-:W-:-:S04]  /*0460*/  FFMA R27, R27, R14, R12 ;  /* 0x0000000e1b1b7223 */ /* 0x008fc8000000000c */
[----:B----4-:R-:W-:Y:S02]  /*0470*/  FFMA R23, R26, R15, R27 ;  /* 0x0000000f1a177223 */ /* 0x010fe4000000001b */
[----:B------:R-:W-:Y:S04]  /*0480*/  LDS R27, [R4+0x400] ;  /* 0x00040000041b7984 */ /* 0x000fe80000000800 */
[----:B------:R-:W2:Y:S01]  /*0490*/  LDS.128 R12, [R6+0x20] ;  /* 0x00002000060c7984 */ /* 0x000ea20000000c00 */
[----:B-----5:R-:W-:-:S03]  /*04a0*/  FFMA R23, R8, R29, R23 ;  /* 0x0000001d08177223 */ /* 0x020fc60000000017 */
[----:B------:R-:W-:Y:S01]  /*04b0*/  LDS R26, [R4+0x580] ;  /* 0x00058000041a7984 */ /* 0x000fe20000000800 */
[----:B0-----:R-:W-:-:S03]  /*04c0*/  FFMA R20, R20, R9, R23 ;  /* 0x0000000914147223 */ /* 0x001fc60000000017 */
[----:B------:R-:W0:Y:S01]  /*04d0*/  LDS R23, [R4+0x500] ;  /* 0x0005000004177984 */ /* 0x000e220000000800 */
[----:B-1----:R-:W-:-:S03]  /*04e0*/  FFMA R25, R25, R10, R20 ;  /* 0x0000000a19197223 */ /* 0x002fc60000000014 */
[----:B------:R-:W-:Y:S01]  /*04f0*/  LDS R20, [R4+0x680] ;  /* 0x0006800004147984 */ /* 0x000fe20000000800 */
[----:B------:R-:W-:-:S03]  /*0500*/  FFMA R29, R24, R11, R25 ;  /* 0x0000000b181d7223 */ /* 0x000fc60000000019 */
[----:B------:R-:W-:Y:S04]  /*0510*/  LDS R25, [R4+0x600] ;  /* 0x0006000004197984 */ /* 0x000fe80000000800 */
[----:B------:R-:W1:Y:S04]  /*0520*/  LDS.128 R8, [R6+0x30] ;  /* 0x0000300006087984 */ /* 0x000e680000000c00 */
[----:B------:R-:W-:Y:S01]  /*0530*/  LDS R24, [R4+0x780] ;  /* 0x0007800004187984 */ /* 0x000fe20000000800 */
[----:B--2---:R-:W-:-:S04]  /*0540*/  FFMA R27, R12, R27, R29 ;  /* 0x0000001b0c1b7223 */ /* 0x004fc8000000001d */
[----:B------:R-:W-:Y:S02]  /*0550*/  FFMA R22, R22, R13, R27 ;  /* 0x0000000d16167223 */ /* 0x000fe4000000001b */
[----:B------:R-:W2:Y:S02]  /*0560*/  LDS R27, [R4+0x700] ;  /* 0x00070000041b7984 */ /* 0x000ea40000000800 */
[----:B0-----:R-:W-:Y:S02]  /*0570*/  FFMA R23, R23, R14, R22 ;  /* 0x0000000e17177223 */ /* 0x001fe40000000016 */
[----:B------:R-:W-:Y:S02]  /*0580*/  LDS R22, [R4+0x880] ;  /* 0x0008800004167984 */ /* 0x000fe40000000800 */
[----:B------:R-:W-:Y:S02]  /*0590*/  FFMA R29, R26, R15, R23 ;  /* 0x0000000f1a1d7223 */ /* 0x000fe40000000017 */
[----:B------:R-:W-:Y:S04]  /*05a0*/  LDS R23, [R4+0x800] ;  /* 0x0008000004177984 */ /* 0x000fe80000000800 */
[----:B------:R-:W0:Y:S04]  /*05b0*/  LDS.128 R12, [R6+0x40] ;  /* 0x00004000060c7984 */ /* 0x000e280000000c00 */
[----:B------:R-:W-:Y:S01]  /*05c0*/  LDS R26, [R4+0x980] ;  /* 0x00098000041a7984 */ /* 0x000fe20000000800 */
[----:B-1----:R-:W-:-:S03]  /*05d0*/  FFMA R25, R8, R25, R29 ;  /* 0x0000001908197223 */ /* 0x002fc6000000001d */
[----:B------:R-:W1:Y:S01]  /*05e0*/  LDS R29, [R4+0x900] ;  /* 0x00090000041d7984 */ /* 0x000e620000000800 */
[----:B------:R-:W-:-:S03]  /*05f0*/  FFMA R20, R20, R9, R25 ;  /* 0x0000000914147223 */ /* 0x000fc60000000019 */
[----:B------:R-:W-:Y:S01]  /*0600*/  LDS R25, [R4+0xa00] ;  /* 0x000a000004197984 */ /* 0x000fe20000000800 */
[----:B--2---:R-:W-:-:S03]  /*0610*/  FFMA R27, R27, R10, R20 ;  /* 0x0000000a1b1b7223 */ /* 0x004fc60000000014 */
[----:B------:R-:W-:Y:S01]  /*0620*/  LDS R20, [R4+0xa80] ;  /* 0x000a800004147984 */ /* 0x000fe20000000800 */
[----:B------:R-:W-:-:S03]  /*0630*/  FFMA R27, R24, R11, R27 ;  /* 0x0000000b181b7223 */ /* 0x000fc6000000001b */
[----:B------:R-:W2:Y:S04]  /*0640*/  LDS.128 R8, [R6+0x50] ;  /* 0x0000500006087984 */ /* 0x000ea80000000c00 */
[----:B------:R-:W-:Y:S01]  /*0650*/  LDS R24, [R4+0xb80] ;  /* 0x000b800004187984 */ /* 0x000fe20000000800 */
[----:B0-----:R-:W-:-:S03]  /*0660*/  FFMA R23, R12, R23, R27 ;  /* 0x000000170c177223 */ /* 0x001fc6000000001b */
[----:B------:R-:W-:Y:S01]  /*0670*/  LDS R27, [R4+0xc00] ;  /* 0x000c0000041b7984 */ /* 0x000fe20000000800 */
[----:B------:R-:W-:-:S03]  /*0680*/  FFMA R22, R22, R13, R23 ;  /* 0x0000000d16167223 */ /* 0x000fc60000000017 */
[----:B------:R-:W0:Y:S01]  /*0690*/  LDS R23, [R4+0xb00] ;  /* 0x000b000004177984 */ /* 0x000e220000000800 */
[----:B-1----:R-:W-:-:S03]  /*06a0*/  FFMA R29, R29, R14, R22 ;  /* 0x0000000e1d1d7223 */ /* 0x002fc60000000016 */
[----:B------:R-:W-:Y:S01]  /*06b0*/  LDS R22, [R4+0xc80] ;  /* 0x000c800004167984 */ /* 0x000fe20000000800 */
[----:B------:R-:W-:-:S03]  /*06c0*/  FFMA R29, R26, R15, R29 ;  /* 0x0000000f1a1d7223 */ /* 0x000fc6000000001d */
[----:B------:R-:W1:Y:S04]  /*06d0*/  LDS.128 R12, [R6+0x60] ;  /* 0x00006000060c7984 */ /* 0x000e680000000c00 */
[----:B------:R-:W-:Y:S01]  /*06e0*/  LDS R26, [R4+0xf00] ;  /* 0x000f0000041a7984 */ /* 0x000fe20000000800 */
[----:B--2---:R-:W-:-:S04]  /*06f0*/  FFMA R25, R8, R25, R29 ;  /* 0x0000001908197223 */ /* 0x004fc8000000001d */
[----:B------:R-:W-:Y:S02]  /*0700*/  FFMA R20, R20, R9, R25 ;  /* 0x0000000914147223 */ /* 0x000fe40000000019 */
[----:B------:R-:W2:Y:S02]  /*0710*/  LDS R25, [R4+0xd00] ;  /* 0x000d000004197984 */ /* 0x000ea40000000800 */
[----:B0-----:R-:W-:Y:S02]  /*0720*/  FFMA R23, R23, R10, R20 ;  /* 0x0000000a17177223 */ /* 0x001fe40000000014 */
[----:B------:R-:W0:Y:S02]  /*0730*/  LDS R20, [R4+0xd80] ;  /* 0x000d800004147984 */ /* 0x000e240000000800 */
[----:B------:R-:W-:Y:S02]  /*0740*/  FFMA R29, R24, R11, R23 ;  /* 0x0000000b181d7223 */ /* 0x000fe40000000017 */
[----:B------:R-:W-:Y:S04]  /*0750*/  LDS R23, [R4+0xe00] ;  /* 0x000e000004177984 */ /* 0x000fe80000000800 */
[----:B------:R-:W3:Y:S01]  /*0760*/  LDS.128 R8, [R6+0x70] ;  /* 0x0000700006087984 */ /* 0x000ee20000000c00 */
[----:B-1----:R-:W-:-:S03]  /*0770*/  FFMA R27, R12, R27, R29 ;  /* 0x0000001b0c1b7223 */ /* 0x002fc6000000001d */
[----:B------:R-:W1:Y:S01]  /*0780*/  LDS R12, [R4+0xe80] ;  /* 0x000e8000040c7984 */ /* 0x000e620000000800 */
[----:B------:R-:W-:-:S03]  /*0790*/  FFMA R24, R22, R13, R27 ;  /* 0x0000000d16187223 */ /* 0x000fc6000000001b */
[----:B------:R-:W4:Y:S01]  /*07a0*/  LDS R22, [R4+0xf80] ;  /* 0x000f800004167984 */ /* 0x000f220000000800 */
[----:B--2---:R-:W-:-:S04]  /*07b0*/  FFMA R25, R25, R14, R24 ;  /* 0x0000000e19197223 */ /* 0x004fc80000000018 */
[----:B0-----:R-:W-:-:S04]  /*07c0*/  FFMA R15, R20, R15, R25 ;  /* 0x0000000f140f7223 */ /* 0x001fc80000000019 */
[----:B---3--:R-:W-:Y:S01]  /*07d0*/  FFMA R15, R8, R23, R15 ;  /* 0x00000017080f7223 */ /* 0x008fe2000000000f */
[----:B------:R-:W-:-:S03]  /*07e0*/  IADD3 R21, PT, PT, R21, 0x20, RZ ;  /* 0x0000002015157810 */ /* 0x000fc60007ffe0ff */
[----:B-1----:R-:W-:-:S04]  /*07f0*/  FFMA R9, R12, R9, R15 ;  /* 0x000000090c097223 */ /* 0x002fc8000000000f */
[----:B------:R-:W-:Y:S01]  /*0800*/  FFMA R9, R26, R10, R9 ;  /* 0x0000000a1a097223 */ /* 0x000fe20000000009 */
[----:B------:R-:W-:Y:S02]  /*0810*/  IADD3 R19, PT, PT, R19, 0x20, RZ ;  /* 0x0000002013137810 */ /* 0x000fe40007ffe0ff */
[----:B------:R-:W-:Y:S01]  /*0820*/  LEA R7, R2, R7, 0x5 ;  /* 0x0000000702077211 */ /* 0x000fe200078e28ff */
[----:B----4-:R-:W-:Y:S01]  /*0830*/  FFMA R25, R22, R11, R9 ;  /* 0x0000000b16197223 */ /* 0x010fe20000000009 */
[----:B------:R-:W-:Y:S01]  /*0840*/  LEA R17, R0, R17, 0x5 ;  /* 0x0000001100117211 */ /* 0x000fe200078e28ff */
[----:B------:R-:W-:Y:S06]  /*0850*/  BAR.SYNC.DEFER_BLOCKING 0x0 ;  /* 0x0000000000007b1d */ /* 0x000fec0000010000 */
[----:B------:R-:W-:Y:S05]  /*0860*/  BRA.U UP0, `(.L_x_1) ;  /* 0xfffffff900847547 */ /* 0x000fea000b83ffff */
.L_x_0:
[----:B------:R-:W0:Y:S01]  /*0870*/  LDCU UR4, c[0x0][0x3a4] ;  /* 0x00007480ff0477ac */ /* 0x000e220008000800 */
[----:B------:R-:W1:Y:S01]  /*0880*/  LDCU UR5, c[0x0][0x39c] ;  /* 0x00007380ff0577ac */ /* 0x000e620008000800 */
[----:B0-----:R-:W-:-:S04]  /*0890*/  ISETP.GE.AND P0, PT, R16, UR4, PT ;  /* 0x0000000410007c0c */ /* 0x001fc8000bf06270 */
[----:B-1----:R-:W-:-:S13]  /*08a0*/  ISETP.GE.OR P0, PT, R18, UR5, P0 ;  /* 0x0000000512007c0c */ /* 0x002fda0008706670 */
[----:B------:R-:W-:Y:S05]  /*08b0*/  @P0 EXIT ;  /* 0x000000000000094d */ /* 0x000fea0003800000 */
[----:B------:R-:W0:Y:S01]  /*08c0*/  LDC.64 R4, c[0x0][0x3c0] ;  /* 0x0000f000ff047b82 */ /* 0x000e220000000a00 */
[----:B------:R-:W1:Y:S07]  /*08d0*/  LDCU UR4, c[0x0][0x3c8] ;  /* 0x00007900ff0477ac */ /* 0x000e6e0008000800 */
[----:B------:R-:W2:Y:S01]  /*08e0*/  LDC.64 R2, c[0x0][0x390] ;  /* 0x0000e400ff027b82 */ /* 0x000ea20000000a00 */
[----:B0-----:R-:W-:-:S04]  /*08f0*/  IMAD R0, R4, UR9, RZ ;  /* 0x0000000904007c24 */ /* 0x001fc8000f8e02ff */
[----:B------:R-:W-:-:S04]  /*0900*/  IMAD R5, R18, R5, R0 ;  /* 0x0000000512057224 */ /* 0x000fc800078e0200 */
[----:B-1----:R-:W-:-:S04]  /*0910*/  IMAD R5, R16, UR4, R5 ;  /* 0x0000000410057c24 */ /* 0x002fc8000f8e0205 */
[----:B--2---:R-:W-:-:S05]  /*0920*/  IMAD.WIDE R2, R5, 0x4, R2 ;  /* 0x0000000405027825 */ /* 0x004fca00078e0202 */
[----:B------:R-:W-:Y:S01]  /*0930*/  STG.E desc[UR12][R2.64], R25 ;  /* 0x0000001902007986 */ /* 0x000fe2000c10190c */
[----:B------:R-:W-:Y:S05]  /*0940*/  EXIT ;  /* 0x000000000000794d */ /* 0x000fea0003800000 */
.L_x_2:
[----:B------:R-:W-:-:S00]  /*0950*/  BRA `(.L_x_2) ;  /* 0xfffffffc00fc7947 */ /* 0x000fc0000383ffff */
[----:B------:R-:W-:-:S00]  /*0960*/  NOP ;  /* 0x0000000000007918 */ /* 0x000fc00000000000 */
        /* <DEDUP_REMOVED lines=9> */
.L_x_3:


//--------------------- .nv.shared._Z21matmul_batched_kernelPKfS0_Pfiiiiiiiiiiiii --------------------------
	.section	.nv.shared._Z21matmul_batched_kernelPKfS0_Pfiiiiiiiiiiiii,"aw",@nobits
	.sectionflags	@""
	.align	4
.nv.shared._Z21matmul_batched_kernelPKfS0_Pfiiiiiiiiiiiii:
	.zero		9216


//--------------------- .nv.shared.reserved.0     --------------------------
	.section	.nv.shared.reserved.0,"aw",@nobits
	.weak		__nv_reservedSMEM_offset_0_alias
	.size		__nv_reservedSMEM_offset_0_alias, 0, 64
	.other		__nv_reservedSMEM_offset_0_alias,@"STO_CUDA_RESERVED_SHARED STV_DEFAULT"
__nv_reservedSMEM_offset_0_alias:
	.zero		0
	.zero		64


//--------------------- .nv.constant0._Z21matmul_batched_kernelPKfS0_Pfiiiiiiiiiiiii --------------------------
	.section	.nv.constant0._Z21matmul_batched_kernelPKfS0_Pfiiiiiiiiiiiii,"a",@progbits
	.sectionflags	@""
	.align	4
.nv.constant0._Z21matmul_batched_kernelPKfS0_Pfiiiiiiiiiiiii:
	.zero		972


//--------------------- SYMBOLS --------------------------

	.type		.nv.reservedSmem.offset0,@object
	.size		.nv.reservedSmem.offset0,0x4
	.type		.nv.reservedSmem.cap,@object
	.size		.nv.reservedSmem.cap,0x4
